	.headerflags	@"EF_CUDA_TEXMODE_UNIFIED EF_CUDA_64BIT_ADDRESS EF_CUDA_SM86 EF_CUDA_VIRTUAL_SM(EF_CUDA_SM86)"
	.elftype	@"ET_EXEC"


//--------------------- .nv.info                  --------------------------
	.section	.nv.info,"",@"SHT_CUDA_INFO"
	.align	4


	//----- nvinfo : EIATTR_REGCOUNT
	.align		4
        /*0000*/ 	.byte	0x04, 0x2f
        /*0002*/ 	.short	(.L_1 - .L_0)
	.align		4
.L_0:
        /*0004*/ 	.word	index@(triton_poi_fused__to_copy_0)
        /*0008*/ 	.word	0x00000008


	//----- nvinfo : EIATTR_MIN_STACK_SIZE
	.align		4
.L_1:
        /*000c*/ 	.byte	0x04, 0x12
        /*000e*/ 	.short	(.L_3 - .L_2)
	.align		4
.L_2:
        /*0010*/ 	.word	index@(triton_poi_fused__to_copy_0)
        /*0014*/ 	.word	0x00000000


	//----- nvinfo : EIATTR_FRAME_SIZE
	.align		4
.L_3:
        /*0018*/ 	.byte	0x04, 0x11
        /*001a*/ 	.short	(.L_5 - .L_4)
	.align		4
.L_4:
        /*001c*/ 	.word	index@(triton_poi_fused__to_copy_0)
        /*0020*/ 	.word	0x00000000


	//----- nvinfo : EIATTR_MIN_STACK_SIZE
	.align		4
.L_5:
        /*0024*/ 	.byte	0x04, 0x12
        /*0026*/ 	.short	(.L_7 - .L_6)
	.align		4
.L_6:
        /*0028*/ 	.word	index@(triton_poi_fused__to_copy_0)
        /*002c*/ 	.word	0x00000000
.L_7:


//--------------------- .nv.info.triton_poi_fused__to_copy_0 --------------------------
	.section	.nv.info.triton_poi_fused__to_copy_0,"",@"SHT_CUDA_INFO"
	.sectionflags	@""
	.align	4


	//----- nvinfo : EIATTR_CUDA_API_VERSION
	.align		4
        /*0000*/ 	.byte	0x04, 0x37
        /*0002*/ 	.short	(.L_9 - .L_8)
.L_8:
        /*0004*/ 	.word	0x0000007c


	//----- nvinfo : EIATTR_SW2861232_WAR
	.align		4
.L_9:
        /*0008*/ 	.byte	0x01, 0x35
	.zero		2


	//----- nvinfo : EIATTR_PARAM_CBANK
	.align		4
        /*000c*/ 	.byte	0x04, 0x0a
        /*000e*/ 	.short	(.L_11 - .L_10)
	.align		4
.L_10:
        /*0010*/ 	.word	index@(.nv.constant0.triton_poi_fused__to_copy_0)
        /*0014*/ 	.short	0x0160
        /*0016*/ 	.short	0x0020


	//----- nvinfo : EIATTR_CBANK_PARAM_SIZE
	.align		4
.L_11:
        /*0018*/ 	.byte	0x03, 0x19
        /*001a*/ 	.short	0x0020


	//----- nvinfo : EIATTR_KPARAM_INFO
	.align		4
        /*001c*/ 	.byte	0x04, 0x17
        /*001e*/ 	.short	(.L_13 - .L_12)
.L_12:
        /*0020*/ 	.word	0x00000000
        /*0024*/ 	.short	0x0003
        /*0026*/ 	.short	0x0018
        /*0028*/ 	.byte	0x00, 0xf4, 0x21, 0x00


	//----- nvinfo : EIATTR_KPARAM_INFO
	.align		4
.L_13:
        /*002c*/ 	.byte	0x04, 0x17
        /*002e*/ 	.short	(.L_15 - .L_14)
.L_14:
        /*0030*/ 	.word	0x00000000
        /*0034*/ 	.short	0x0002
        /*0036*/ 	.short	0x0010
        /*0038*/ 	.byte	0x00, 0xf0, 0x11, 0x00


	//----- nvinfo : EIATTR_KPARAM_INFO
	.align		4
.L_15:
        /*003c*/ 	.byte	0x04, 0x17
        /*003e*/ 	.short	(.L_17 - .L_16)
.L_16:
        /*0040*/ 	.word	0x00000000
        /*0044*/ 	.short	0x0001
        /*0046*/ 	.short	0x0008
        /*0048*/ 	.byte	0x00, 0xf4, 0x21, 0x00


	//----- nvinfo : EIATTR_KPARAM_INFO
	.align		4
.L_17:
        /*004c*/ 	.byte	0x04, 0x17
        /*004e*/ 	.short	(.L_19 - .L_18)
.L_18:
        /*0050*/ 	.word	0x00000000
        /*0054*/ 	.short	0x0000
        /*0056*/ 	.short	0x0000
        /*0058*/ 	.byte	0x00, 0xf4, 0x21, 0x00


	//----- nvinfo : EIATTR_MAXREG_COUNT
	.align		4
.L_19:
        /*005c*/ 	.byte	0x03, 0x1b
        /*005e*/ 	.short	0x00ff


	//----- nvinfo : EIATTR_EXIT_INSTR_OFFSETS
	.align		4
        /*0060*/ 	.byte	0x04, 0x1c
        /*0062*/ 	.short	(.L_21 - .L_20)


	//   ....[0]....
.L_20:
        /*0064*/ 	.word	0x00000120


	//   ....[1]....
        /*0068*/ 	.word	0x00000140


	//----- nvinfo : EIATTR_REQNTID
	.align		4
.L_21:
        /*006c*/ 	.byte	0x04, 0x10
        /*006e*/ 	.short	(.L_23 - .L_22)
.L_22:
        /*0070*/ 	.word	0x00000080
        /*0074*/ 	.word	0x00000001
        /*0078*/ 	.word	0x00000001


	//----- nvinfo : EIATTR_CRS_STACK_SIZE
	.align		4
.L_23:
        /*007c*/ 	.byte	0x04, 0x1e
        /*007e*/ 	.short	(.L_25 - .L_24)
.L_24:
        /*0080*/ 	.word	0x00000000
.L_25:


//--------------------- .nv.callgraph             --------------------------
	.section	.nv.callgraph,"",@"SHT_CUDA_CALLGRAPH"
	.align	4
	.sectionentsize	8
	.align		4
        /*0000*/ 	.word	0x00000000
	.align		4
        /*0004*/ 	.word	0xffffffff
	.align		4
        /*0008*/ 	.word	0x00000000
	.align		4
        /*000c*/ 	.word	0xfffffffe
	.align		4
        /*0010*/ 	.word	0x00000000
	.align		4
        /*0014*/ 	.word	0xfffffffd
	.align		4
        /*0018*/ 	.word	0x00000000
	.align		4
        /*001c*/ 	.word	0xfffffffc


//--------------------- .nv.rel.action            --------------------------
	.section	.nv.rel.action,"",@"SHT_CUDA_RELOCINFO"
	.align	8
	.sectionentsize	8
        /*0000*/ 	.byte	0x73, 0x00, 0x00, 0x00, 0x00, 0x00, 0x00, 0x00, 0x00, 0x00, 0x00, 0x11, 0x25, 0x00, 0x05, 0x36


//--------------------- .nv.constant0.triton_poi_fused__to_copy_0 --------------------------
	.section	.nv.constant0.triton_poi_fused__to_copy_0,"a",@progbits
	.sectionflags	@""
	.align	4
.nv.constant0.triton_poi_fused__to_copy_0:
	.zero		384


//--------------------- .text.triton_poi_fused__to_copy_0 --------------------------
	.section	.text.triton_poi_fused__to_copy_0,"ax",@progbits
	.sectioninfo	@"SHI_REGISTERS=8"
	.align	128
        .global         triton_poi_fused__to_copy_0
        .type           triton_poi_fused__to_copy_0,@function
        .size           triton_poi_fused__to_copy_0,(.L_x_3 - triton_poi_fused__to_copy_0)
        .other          triton_poi_fused__to_copy_0,@"STO_CUDA_ENTRY STV_DEFAULT"
triton_poi_fused__to_copy_0:
.text.triton_poi_fused__to_copy_0:
[----:B------:R-:W-:Y:S02]  /*0000*/  IMAD.MOV.U32 R1, RZ, RZ, c[0x0][0x28] ;  /* 0x00000a00ff017624 */ /* 0x000fe400078e00ff */
[----:B------:R-:W0:Y:S01]  /*0010*/  S2R R0, SR_TID.X ;  /* 0x0000000000007919 */ /* 0x000e220000002100 */
[----:B------:R-:W-:Y:S01]  /*0020*/  MOV R5, 0x2 ;  /* 0x0000000200057802 */ /* 0x000fe20000000f00 */
[----:B------:R-:W-:Y:S01]  /*0030*/  ULDC.64 UR4, c[0x0][0x118] ;  /* 0x0000460000047ab9 */ /* 0x000fe20000000a00 */
[----:B------:R-:W-:Y:S01]  /*0040*/  BSSY B0, `(.L_x_0) ;  /* 0x000000c000007945 */ /* 0x000fe20003800000 */
[----:B------:R-:W1:Y:S01]  /*0050*/  S2R R3, SR_CTAID.X ;  /* 0x0000000000037919 */ /* 0x000e620000002500 */
[----:B0-----:R-:W-:-:S04]  /*0060*/  SHF.L.U32 R0, R0, 0x1, RZ ;  /* 0x0000000100007819 */ /* 0x001fc800000006ff */
[----:B------:R-:W-:-:S05]  /*0070*/  LOP3.LUT R0, R0, 0xfe, RZ, 0xc0, !PT ;  /* 0x000000fe00007812 */ /* 0x000fca00078ec0ff */
[----:B-1----:R-:W-:Y:S02]  /*0080*/  IMAD R0, R3, 0x100, R0 ;  /* 0x0000010003007824 */ /* 0x002fe400078e0200 */
[----:B------:R-:W-:Y:S02]  /*0090*/  CS2R R2, SRZ ;  /* 0x0000000000027805 */ /* 0x000fe4000001ff00 */
[C---:B------:R-:W-:Y:S01]  /*00a0*/  IMAD.WIDE R4, R0.reuse, R5, c[0x0][0x168] ;  /* 0x00005a0000047625 */ /* 0x040fe200078e0205 */
[----:B------:R-:W-:-:S13]  /*00b0*/  ISETP.GE.AND P0, PT, R0, 0x300, PT ;  /* 0x000003000000780c */ /* 0x000fda0003f06270 */
[----:B------:R-:W-:Y:S05]  /*00c0*/  @P0 BRA `(.L_x_1) ;  /* 0x0000003000000947 */ /* 0x000fea0003800000 */
[----:B------:R-:W-:-:S04]  /*00d0*/  IMAD.MOV.U32 R3, RZ, RZ, 0x4 ;  /* 0x00000004ff037424 */ /* 0x000fc800078e00ff */
[----:B------:R-:W-:-:S06]  /*00e0*/  IMAD.WIDE R2, R0, R3, c[0x0][0x160] ;  /* 0x0000580000027625 */ /* 0x000fcc00078e0203 */
[----:B------:R-:W5:Y:S02]  /*00f0*/  LDG.E.64 R2, [R2.64] ;  /* 0x0000000402027981 */ /* 0x000f64000c1e1b00 */
.L_x_1:
[----:B------:R-:W-:Y:S05]  /*0100*/  BSYNC B0 ;  /* 0x0000000000007941 */ /* 0x000fea0003800000 */
.L_x_0:
[----:B-----5:R-:W-:Y:S01]  /*0110*/  F2FP.BF16.PACK_AB R3, R3, R2 ;  /* 0x000000020303723e */ /* 0x020fe200000010ff */
[----:B------:R-:W-:Y:S06]  /*0120*/  @P0 EXIT ;  /* 0x000000000000094d */ /* 0x000fec0003800000 */
[----:B------:R-:W-:Y:S01]  /*0130*/  STG.E [R4.64], R3 ;  /* 0x0000000304007986 */ /* 0x000fe2000c101904 */
[----:B------:R-:W-:Y:S05]  /*0140*/  EXIT ;  /* 0x000000000000794d */ /* 0x000fea0003800000 */
.L_x_2:
[----:B------:R-:W-:-:S00]  /*0150*/  BRA `(.L_x_2) ;  /* 0xfffffff000007947 */ /* 0x000fc0000383ffff */
[----:B------:R-:W-:-:S00]  /*0160*/  NOP ;  /* 0x0000000000007918 */ /* 0x000fc00000000000 */
        /* <DEDUP_REMOVED lines=9> */
.L_x_3:
